def matmul_kernel(
    a_ptr,
    b_ptr,
    c_ptr,
    M,
    N,
    K,
    stride_am,
    stride_ak,
    stride_bk,
    stride_bn,
    stride_cm,
    stride_cn,
    BLOCK_M: tl.constexpr,
    BLOCK_N: tl.constexpr,
    BLOCK_K: tl.constexpr,
    GROUP_M: tl.constexpr,
):
    pid = tl.program_id(axis=0)
    num_pid_m = tl.cdiv(M, BLOCK_M)
    num_pid_n = tl.cdiv(N, BLOCK_N)
    num_pid_in_group = GROUP_M * num_pid_n
    group_id = pid // num_pid_in_group
    first_pid_m = group_id * GROUP_M
    group_size_m = min(num_pid_m - first_pid_m, GROUP_M)
    pid_m = first_pid_m + ((pid % num_pid_in_group) % group_size_m)
    pid_n = (pid % num_pid_in_group) // group_size_m

    offs_am = (pid_m * BLOCK_M + tl.arange(0, BLOCK_M)) % M
    offs_bn = (pid_n * BLOCK_N + tl.arange(0, BLOCK_N)) % N
    offs_k = tl.arange(0, BLOCK_K)
    a_ptrs = a_ptr + offs_am[:, None] * stride_am + offs_k[None, :] * stride_ak
    b_ptrs = b_ptr + offs_k[:, None] * stride_bk + offs_bn[None, :] * stride_bn

    acc = tl.zeros((BLOCK_M, BLOCK_N), dtype=tl.float32)
    for kk in range(0, tl.cdiv(K, BLOCK_K)):
        a = tl.load(a_ptrs, mask=offs_k[None, :] < K - kk * BLOCK_K, other=0.0)
        b = tl.load(b_ptrs, mask=offs_k[:, None] < K - kk * BLOCK_K, other=0.0)
        acc = tl.dot(a, b, acc)
        a_ptrs += BLOCK_K * stride_ak
        b_ptrs += BLOCK_K * stride_bk

    c = acc.to(c_ptr.dtype.element_ty)
    offs_cm = pid_m * BLOCK_M + tl.arange(0, BLOCK_M)
    offs_cn = pid_n * BLOCK_N + tl.arange(0, BLOCK_N)
    c_ptrs = c_ptr + offs_cm[:, None] * stride_cm + offs_cn[None, :] * stride_cn
    mask = (offs_cm[:, None] < M) & (offs_cn[None, :] < N)
    tl.store(c_ptrs, c, mask=mask)

# config = {"BLOCK_K": 16, "BLOCK_M": 32, "BLOCK_N": 32, "GROUP_M": 8, "arch": "sm_90", "dtype": "fp16", "num_ctas": 1, "num_stages": 3, "num_warps": 4}
# arch = sm_90


// ===== COMPILED SASS (sm_90a) =====

	.target	sm_90a

	.elftype	@"ET_EXEC"


//--------------------- .note.nv.tkinfo           --------------------------
	.section	.note.nv.tkinfo,"",@"SHT_NOTE"
	.sectionflags	@"SHF_NOTE_NV_TKINFO"
	.tkinfo
        /*0018*/ 	.word	0x00000002
        /*0030*/ 	.string	""
        /*0030*/ 	.string	"ptxas"
        /*0030*/ 	.string	"Cuda compilation tools, release 13.0, V13.0.88"
        /*0030*/ 	.string	"Build cuda_13.0.r13.0/compiler.36424714_0"
        /*0030*/ 	.string	"-v  -suppress-debug-info  -lineinfo  -arch sm_90a "



//--------------------- .note.nv.cuinfo           --------------------------
	.section	.note.nv.cuinfo,"",@"SHT_NOTE"
	.sectionflags	@"SHF_NOTE_NV_CUINFO"
        /*0018*/ 	.short	0x0002
        /*001a*/ 	.short	0x005a
        /*001c*/ 	.short	0x0082
	.zero		2


//--------------------- .nv.info                  --------------------------
	.section	.nv.info,"",@"SHT_CUDA_INFO"
	.align	4


	//----- nvinfo : EIATTR_REGCOUNT
	.align		4
        /*0000*/ 	.byte	0x04, 0x2f
        /*0002*/ 	.short	(.L_1 - .L_0)
	.align		4
.L_0:
        /*0004*/ 	.word	index@(matmul_kernel)
        /*0008*/ 	.word	0x00000038


	//----- nvinfo : EIATTR_FRAME_SIZE
	.align		4
.L_1:
        /*000c*/ 	.byte	0x04, 0x11
        /*000e*/ 	.short	(.L_3 - .L_2)
	.align		4
.L_2:
        /*0010*/ 	.word	index@(matmul_kernel)
        /*0014*/ 	.word	0x00000000


	//----- nvinfo : EIATTR_MIN_STACK_SIZE
	.align		4
.L_3:
        /*0018*/ 	.byte	0x04, 0x12
        /*001a*/ 	.short	(.L_5 - .L_4)
	.align		4
.L_4:
        /*001c*/ 	.word	index@(matmul_kernel)
        /*0020*/ 	.word	0x00000000
.L_5:


//--------------------- .nv.compat                --------------------------
	.section	.nv.compat,"",@"SHT_CUDA_COMPAT_INFO"
	.align	4
        /*0000*/ 	.byte	0x02, 0x09, 0x01, 0x00, 0x02, 0x02, 0x01, 0x00, 0x02, 0x05, 0x05, 0x00, 0x03, 0x07, 0x01, 0x01
        /*0010*/ 	.byte	0x02, 0x03, 0x00, 0x00, 0x02, 0x06, 0x01, 0x00, 0x04, 0x0b, 0x08, 0x00, 0x00, 0x00, 0x00, 0x00
        /*0020*/ 	.byte	0x00, 0x00, 0x00, 0x00


//--------------------- .nv.info.matmul_kernel    --------------------------
	.section	.nv.info.matmul_kernel,"",@"SHT_CUDA_INFO"
	.sectionflags	@""
	.align	4


	//----- nvinfo : EIATTR_CUDA_API_VERSION
	.align		4
        /*0000*/ 	.byte	0x04, 0x37
        /*0002*/ 	.short	(.L_7 - .L_6)
.L_6:
        /*0004*/ 	.word	0x00000082


	//----- nvinfo : EIATTR_KPARAM_INFO
	.align		4
.L_7:
        /*0008*/ 	.byte	0x04, 0x17
        /*000a*/ 	.short	(.L_9 - .L_8)
.L_8:
        /*000c*/ 	.word	0x00000000
        /*0010*/ 	.short	0x000d
        /*0012*/ 	.short	0x0048
        /*0014*/ 	.byte	0x00, 0xf4, 0x21, 0x00


	//----- nvinfo : EIATTR_KPARAM_INFO
	.align		4
.L_9:
        /*0018*/ 	.byte	0x04, 0x17
        /*001a*/ 	.short	(.L_11 - .L_10)
.L_10:
        /*001c*/ 	.word	0x00000000
        /*0020*/ 	.short	0x000c
        /*0022*/ 	.short	0x0040
        /*0024*/ 	.byte	0x00, 0xf4, 0x21, 0x00


	//----- nvinfo : EIATTR_KPARAM_INFO
	.align		4
.L_11:
        /*0028*/ 	.byte	0x04, 0x17
        /*002a*/ 	.short	(.L_13 - .L_12)
.L_12:
        /*002c*/ 	.word	0x00000000
        /*0030*/ 	.short	0x000b
        /*0032*/ 	.short	0x0038
        /*0034*/ 	.byte	0x00, 0xf0, 0x11, 0x00


	//----- nvinfo : EIATTR_KPARAM_INFO
	.align		4
.L_13:
        /*0038*/ 	.byte	0x04, 0x17
        /*003a*/ 	.short	(.L_15 - .L_14)
.L_14:
        /*003c*/ 	.word	0x00000000
        /*0040*/ 	.short	0x000a
        /*0042*/ 	.short	0x0034
        /*0044*/ 	.byte	0x00, 0xf0, 0x11, 0x00


	//----- nvinfo : EIATTR_KPARAM_INFO
	.align		4
.L_15:
        /*0048*/ 	.byte	0x04, 0x17
        /*004a*/ 	.short	(.L_17 - .L_16)
.L_16:
        /*004c*/ 	.word	0x00000000
        /*0050*/ 	.short	0x0009
        /*0052*/ 	.short	0x0030
        /*0054*/ 	.byte	0x00, 0xf0, 0x11, 0x00


	//----- nvinfo : EIATTR_KPARAM_INFO
	.align		4
.L_17:
        /*0058*/ 	.byte	0x04, 0x17
        /*005a*/ 	.short	(.L_19 - .L_18)
.L_18:
        /*005c*/ 	.word	0x00000000
        /*0060*/ 	.short	0x0008
        /*0062*/ 	.short	0x002c
        /*0064*/ 	.byte	0x00, 0xf0, 0x11, 0x00


	//----- nvinfo : EIATTR_KPARAM_INFO
	.align		4
.L_19:
        /*0068*/ 	.byte	0x04, 0x17
        /*006a*/ 	.short	(.L_21 - .L_20)
.L_20:
        /*006c*/ 	.word	0x00000000
        /*0070*/ 	.short	0x0007
        /*0072*/ 	.short	0x0028
        /*0074*/ 	.byte	0x00, 0xf0, 0x11, 0x00


	//----- nvinfo : EIATTR_KPARAM_INFO
	.align		4
.L_21:
        /*0078*/ 	.byte	0x04, 0x17
        /*007a*/ 	.short	(.L_23 - .L_22)
.L_22:
        /*007c*/ 	.word	0x00000000
        /*0080*/ 	.short	0x0006
        /*0082*/ 	.short	0x0024
        /*0084*/ 	.byte	0x00, 0xf0, 0x11, 0x00


	//----- nvinfo : EIATTR_KPARAM_INFO
	.align		4
.L_23:
        /*0088*/ 	.byte	0x04, 0x17
        /*008a*/ 	.short	(.L_25 - .L_24)
.L_24:
        /*008c*/ 	.word	0x00000000
        /*0090*/ 	.short	0x0005
        /*0092*/ 	.short	0x0020
        /*0094*/ 	.byte	0x00, 0xf0, 0x11, 0x00


	//----- nvinfo : EIATTR_KPARAM_INFO
	.align		4
.L_25:
        /*0098*/ 	.byte	0x04, 0x17
        /*009a*/ 	.short	(.L_27 - .L_26)
.L_26:
        /*009c*/ 	.word	0x00000000
        /*00a0*/ 	.short	0x0004
        /*00a2*/ 	.short	0x001c
        /*00a4*/ 	.byte	0x00, 0xf0, 0x11, 0x00


	//----- nvinfo : EIATTR_KPARAM_INFO
	.align		4
.L_27:
        /*00a8*/ 	.byte	0x04, 0x17
        /*00aa*/ 	.short	(.L_29 - .L_28)
.L_28:
        /*00ac*/ 	.word	0x00000000
        /*00b0*/ 	.short	0x0003
        /*00b2*/ 	.short	0x0018
        /*00b4*/ 	.byte	0x00, 0xf0, 0x11, 0x00


	//----- nvinfo : EIATTR_KPARAM_INFO
	.align		4
.L_29:
        /*00b8*/ 	.byte	0x04, 0x17
        /*00ba*/ 	.short	(.L_31 - .L_30)
.L_30:
        /*00bc*/ 	.word	0x00000000
        /*00c0*/ 	.short	0x0002
        /*00c2*/ 	.short	0x0010
        /*00c4*/ 	.byte	0x00, 0xf4, 0x21, 0x00


	//----- nvinfo : EIATTR_KPARAM_INFO
	.align		4
.L_31:
        /*00c8*/ 	.byte	0x04, 0x17
        /*00ca*/ 	.short	(.L_33 - .L_32)
.L_32:
        /*00cc*/ 	.word	0x00000000
        /*00d0*/ 	.short	0x0001
        /*00d2*/ 	.short	0x0008
        /*00d4*/ 	.byte	0x00, 0xf4, 0x21, 0x00


	//----- nvinfo : EIATTR_KPARAM_INFO
	.align		4
.L_33:
        /*00d8*/ 	.byte	0x04, 0x17
        /*00da*/ 	.short	(.L_35 - .L_34)
.L_34:
        /*00dc*/ 	.word	0x00000000
        /*00e0*/ 	.short	0x0000
        /*00e2*/ 	.short	0x0000
        /*00e4*/ 	.byte	0x00, 0xf4, 0x21, 0x00


	//----- nvinfo : EIATTR_SPARSE_MMA_MASK
	.align		4
.L_35:
        /*00e8*/ 	.byte	0x03, 0x50
        /*00ea*/ 	.short	0x0000


	//----- nvinfo : EIATTR_MAXREG_COUNT
	.align		4
        /*00ec*/ 	.byte	0x03, 0x1b
        /*00ee*/ 	.short	0x00ff


	//----- nvinfo : EIATTR_NUM_BARRIERS
	.align		4
        /*00f0*/ 	.byte	0x02, 0x4c
        /*00f2*/ 	.byte	0x01
	.zero		1


	//----- nvinfo : EIATTR_MERCURY_ISA_VERSION
	.align		4
        /*00f4*/ 	.byte	0x03, 0x5f
        /*00f6*/ 	.short	0x0101


	//----- nvinfo : EIATTR_EXIT_INSTR_OFFSETS
	.align		4
        /*00f8*/ 	.byte	0x04, 0x1c
        /*00fa*/ 	.short	(.L_37 - .L_36)


	//   ....[0]....
.L_36:
        /*00fc*/ 	.word	0x00001960


	//   ....[1]....
        /*0100*/ 	.word	0x00001990


	//----- nvinfo : EIATTR_REQNTID
	.align		4
.L_37:
        /*0104*/ 	.byte	0x04, 0x10
        /*0106*/ 	.short	(.L_39 - .L_38)
.L_38:
        /*0108*/ 	.word	0x00000080
        /*010c*/ 	.word	0x00000001
        /*0110*/ 	.word	0x00000001


	//----- nvinfo : EIATTR_CBANK_PARAM_SIZE
	.align		4
.L_39:
        /*0114*/ 	.byte	0x03, 0x19
        /*0116*/ 	.short	0x0050


	//----- nvinfo : EIATTR_PARAM_CBANK
	.align		4
        /*0118*/ 	.byte	0x04, 0x0a
        /*011a*/ 	.short	(.L_41 - .L_40)
	.align		4
.L_40:
        /*011c*/ 	.word	index@(.nv.constant0.matmul_kernel)
        /*0120*/ 	.short	0x0210
        /*0122*/ 	.short	0x0050


	//----- nvinfo : EIATTR_SW_WAR
	.align		4
.L_41:
        /*0124*/ 	.byte	0x04, 0x36
        /*0126*/ 	.short	(.L_43 - .L_42)
.L_42:
        /*0128*/ 	.word	0x00000008
.L_43:


//--------------------- .nv.callgraph             --------------------------
	.section	.nv.callgraph,"",@"SHT_CUDA_CALLGRAPH"
	.align	4
	.sectionentsize	8
	.align		4
        /*0000*/ 	.word	0x00000000
	.align		4
        /*0004*/ 	.word	0xffffffff
	.align		4
        /*0008*/ 	.word	0x00000000
	.align		4
        /*000c*/ 	.word	0xfffffffe
	.align		4
        /*0010*/ 	.word	0x00000000
	.align		4
        /*0014*/ 	.word	0xfffffffd
	.align		4
        /*0018*/ 	.word	0x00000000
	.align		4
        /*001c*/ 	.word	0xfffffffc


//--------------------- .text.matmul_kernel       --------------------------
	.section	.text.matmul_kernel,"ax",@progbits
	.align	128
        .global         matmul_kernel
        .type           matmul_kernel,@function
        .size           matmul_kernel,(.L_x_3 - matmul_kernel)
        .other          matmul_kernel,@"STO_CUDA_ENTRY STV_DEFAULT"
matmul_kernel:
.text.matmul_kernel:
[----:B------:R-:W-:Y:S08]  /*0000*/  LDC R1, c[0x0][0x28] ;  /* 0x00000a00ff017b82 */ /* 0x000ff00000000800 */
[----:B------:R-:W0:Y:S01]  /*0010*/  LDC.64 R16, c[0x0][0x228] ;  /* 0x00008a00ff107b82 */ /* 0x000e220000000a00 */
[----:B------:R-:W1:Y:S01]  /*0020*/  S2R R5, SR_CTAID.X ;  /* 0x0000000000057919 */ /* 0x000e620000002500 */
[----:B------:R-:W-:Y:S01]  /*0030*/  UMOV UR4, 0x400 ;  /* 0x0000040000047882 */ /* 0x000fe20000000000 */
[----:B------:R-:W-:-:S05]  /*0040*/  ULDC.64 UR6, c[0x0][0x208] ;  /* 0x0000820000067ab9 */ /* 0x000fca0000000a00 */
[----:B------:R-:W2:Y:S08]  /*0050*/  LDC R29, c[0x0][0x230] ;  /* 0x00008c00ff1d7b82 */ /* 0x000eb00000000800 */
[----:B------:R-:W3:Y:S01]  /*0060*/  S2UR UR5, SR_CgaCtaId ;  /* 0x00000000000579c3 */ /* 0x000ee20000008800 */
[----:B0-----:R-:W-:-:S05]  /*0070*/  VIADD R0, R17, 0x1f ;  /* 0x0000001f11007836 */ /* 0x001fca0000000000 */
[----:B------:R-:W-:Y:S01]  /*0080*/  SHF.R.S32.HI R3, RZ, 0x1f, R0 ;  /* 0x0000001fff037819 */ /* 0x000fe20000011400 */
[----:B--2---:R-:W-:-:S03]  /*0090*/  VIADD R29, R29, 0xf ;  /* 0x0000000f1d1d7836 */ /* 0x004fc60000000000 */
[----:B------:R-:W-:Y:S02]  /*00a0*/  LEA.HI R3, R3, R0, RZ, 0x5 ;  /* 0x0000000003037211 */ /* 0x000fe400078f28ff */
[----:B-1----:R-:W-:Y:S02]  /*00b0*/  IABS R8, R5 ;  /* 0x0000000500087213 */ /* 0x002fe40000000000 */
[----:B------:R-:W-:Y:S01]  /*00c0*/  SHF.R.S32.HI R3, RZ, 0x5, R3 ;  /* 0x00000005ff037819 */ /* 0x000fe20000011403 */
[----:B---3--:R-:W-:-:S04]  /*00d0*/  ULEA UR4, UR5, UR4, 0x18 ;  /* 0x0000000405047291 */ /* 0x008fc8000f8ec03f */
[----:B------:R-:W-:-:S05]  /*00e0*/  IMAD.SHL.U32 R4, R3, 0x8, RZ ;  /* 0x0000000803047824 */ /* 0x000fca00078e00ff */
[-C--:B------:R-:W-:Y:S02]  /*00f0*/  IABS R7, R4.reuse ;  /* 0x0000000400077213 */ /* 0x080fe40000000000 */
[----:B------:R-:W-:Y:S02]  /*0100*/  IABS R10, R4 ;  /* 0x00000004000a7213 */ /* 0x000fe40000000000 */
[----:B------:R-:W0:Y:S08]  /*0110*/  I2F.RP R0, R7 ;  /* 0x0000000700007306 */ /* 0x000e300000209400 */
[----:B0-----:R-:W0:Y:S02]  /*0120*/  MUFU.RCP R0, R0 ;  /* 0x0000000000007308 */ /* 0x001e240000001000 */
[----:B0-----:R-:W-:-:S02]  /*0130*/  VIADD R2, R0, 0xffffffe ;  /* 0x0ffffffe00027836 */ /* 0x001fc40000000000 */
[----:B------:R-:W-:-:S04]  /*0140*/  IMAD.MOV R0, RZ, RZ, -R10 ;  /* 0x000000ffff007224 */ /* 0x000fc800078e0a0a */
[----:B------:R0:W1:Y:S02]  /*0150*/  F2I.FTZ.U32.TRUNC.NTZ R3, R2 ;  /* 0x0000000200037305 */ /* 0x000064000021f000 */
[----:B0-----:R-:W-:Y:S02]  /*0160*/  IMAD.MOV.U32 R2, RZ, RZ, RZ ;  /* 0x000000ffff027224 */ /* 0x001fe400078e00ff */
[----:B-1----:R-:W-:-:S04]  /*0170*/  IMAD.MOV R6, RZ, RZ, -R3 ;  /* 0x000000ffff067224 */ /* 0x002fc800078e0a03 */
[----:B------:R-:W-:Y:S02]  /*0180*/  IMAD R9, R6, R7, RZ ;  /* 0x0000000706097224 */ /* 0x000fe400078e02ff */
[----:B------:R-:W-:Y:S02]  /*0190*/  IMAD.MOV.U32 R6, RZ, RZ, R8 ;  /* 0x000000ffff067224 */ /* 0x000fe400078e0008 */
[----:B------:R-:W-:-:S06]  /*01a0*/  IMAD.HI.U32 R3, R3, R9, R2 ;  /* 0x0000000903037227 */ /* 0x000fcc00078e0002 */
[----:B------:R-:W-:-:S04]  /*01b0*/  IMAD.HI.U32 R3, R3, R6, RZ ;  /* 0x0000000603037227 */ /* 0x000fc800078e00ff */
[----:B------:R-:W-:-:S05]  /*01c0*/  IMAD R0, R3, R0, R6 ;  /* 0x0000000003007224 */ /* 0x000fca00078e0206 */
[----:B------:R-:W-:-:S13]  /*01d0*/  ISETP.GT.U32.AND P1, PT, R7, R0, PT ;  /* 0x000000000700720c */ /* 0x000fda0003f24070 */
[----:B------:R-:W-:Y:S02]  /*01e0*/  @!P1 IMAD.IADD R0, R0, 0x1, -R7 ;  /* 0x0000000100009824 */ /* 0x000fe400078e0a07 */
[----:B------:R-:W-:Y:S01]  /*01f0*/  @!P1 VIADD R3, R3, 0x1 ;  /* 0x0000000103039836 */ /* 0x000fe20000000000 */
[----:B------:R-:W-:Y:S02]  /*0200*/  ISETP.NE.AND P1, PT, R4, RZ, PT ;  /* 0x000000ff0400720c */ /* 0x000fe40003f25270 */
[----:B------:R-:W-:Y:S02]  /*0210*/  ISETP.GE.U32.AND P0, PT, R0, R7, PT ;  /* 0x000000070000720c */ /* 0x000fe40003f06070 */
[----:B------:R-:W-:-:S04]  /*0220*/  LOP3.LUT R0, R5, R4, RZ, 0x3c, !PT ;  /* 0x0000000405007212 */ /* 0x000fc800078e3cff */
[----:B------:R-:W-:Y:S01]  /*0230*/  ISETP.GE.AND P2, PT, R0, RZ, PT ;  /* 0x000000ff0000720c */ /* 0x000fe20003f46270 */
[----:B------:R-:W-:-:S06]  /*0240*/  VIADD R0, R16, 0x1f ;  /* 0x0000001f10007836 */ /* 0x000fcc0000000000 */
[----:B------:R-:W-:-:S04]  /*0250*/  @P0 VIADD R3, R3, 0x1 ;  /* 0x0000000103030836 */ /* 0x000fc80000000000 */
[----:B------:R-:W-:Y:S01]  /*0260*/  IMAD.MOV.U32 R2, RZ, RZ, R3 ;  /* 0x000000ffff027224 */ /* 0x000fe200078e0003 */
[----:B------:R-:W-:-:S03]  /*0270*/  SHF.R.S32.HI R3, RZ, 0x1f, R0 ;  /* 0x0000001fff037819 */ /* 0x000fc60000011400 */
[----:B------:R-:W-:Y:S01]  /*0280*/  @!P2 IMAD.MOV R2, RZ, RZ, -R2 ;  /* 0x000000ffff02a224 */ /* 0x000fe200078e0a02 */
[----:B------:R-:W-:Y:S02]  /*0290*/  @!P1 LOP3.LUT R2, RZ, R4, RZ, 0x33, !PT ;  /* 0x00000004ff029212 */ /* 0x000fe400078e33ff */
[----:B------:R-:W-:-:S03]  /*02a0*/  LEA.HI R3, R3, R0, RZ, 0x5 ;  /* 0x0000000003037211 */ /* 0x000fc600078f28ff */
[----:B------:R-:W-:Y:S02]  /*02b0*/  IMAD.SHL.U32 R6, R2, 0x8, RZ ;  /* 0x0000000802067824 */ /* 0x000fe400078e00ff */
[----:B------:R-:W-:-:S03]  /*02c0*/  IMAD.MOV R2, RZ, RZ, -R2 ;  /* 0x000000ffff027224 */ /* 0x000fc600078e0a02 */
[----:B------:R-:W-:Y:S01]  /*02d0*/  LEA.HI.SX32 R3, R3, -R6, 0x1b ;  /* 0x8000000603037211 */ /* 0x000fe200078fdaff */
[----:B------:R-:W-:-:S03]  /*02e0*/  IMAD R4, R4, R2, R5 ;  /* 0x0000000204047224 */ /* 0x000fc600078e0205 */
[----:B------:R-:W-:Y:S02]  /*02f0*/  VIMNMX R11, R3, 0x8, PT ;  /* 0x00000008030b7848 */ /* 0x000fe40003fe0100 */
[----:B------:R-:W-:Y:S02]  /*0300*/  IABS R9, R4 ;  /* 0x0000000400097213 */ /* 0x000fe40000000000 */
[----:B------:R-:W-:-:S04]  /*0310*/  IABS R7, R11 ;  /* 0x0000000b00077213 */ /* 0x000fc80000000000 */
[----:B------:R-:W0:Y:S08]  /*0320*/  I2F.RP R0, R7 ;  /* 0x0000000700007306 */ /* 0x000e300000209400 */
[----:B0-----:R-:W0:Y:S02]  /*0330*/  MUFU.RCP R0, R0 ;  /* 0x0000000000007308 */ /* 0x001e240000001000 */
[----:B0-----:R-:W-:-:S06]  /*0340*/  VIADD R3, R0, 0xffffffe ;  /* 0x0ffffffe00037836 */ /* 0x001fcc0000000000 */
[----:B------:R-:W0:Y:S02]  /*0350*/  F2I.FTZ.U32.TRUNC.NTZ R3, R3 ;  /* 0x0000000300037305 */ /* 0x000e24000021f000 */
[----:B0-----:R-:W-:-:S04]  /*0360*/  IMAD.MOV R8, RZ, RZ, -R3 ;  /* 0x000000ffff087224 */ /* 0x001fc800078e0a03 */
[----:B------:R-:W-:Y:S01]  /*0370*/  IMAD.MOV.U32 R2, RZ, RZ, R8 ;  /* 0x000000ffff027224 */ /* 0x000fe200078e0008 */
[----:B------:R-:W-:-:S03]  /*0380*/  IABS R8, R11 ;  /* 0x0000000b00087213 */ /* 0x000fc60000000000 */
[----:B------:R-:W-:Y:S02]  /*0390*/  IMAD R5, R2, R7, RZ ;  /* 0x0000000702057224 */ /* 0x000fe400078e02ff */
[----:B------:R-:W-:Y:S02]  /*03a0*/  IMAD.MOV.U32 R2, RZ, RZ, RZ ;  /* 0x000000ffff027224 */ /* 0x000fe400078e00ff */
[----:B------:R-:W-:Y:S02]  /*03b0*/  IMAD.MOV R0, RZ, RZ, -R8 ;  /* 0x000000ffff007224 */ /* 0x000fe400078e0a08 */
        /* <DEDUP_REMOVED lines=9> */
[----:B------:R-:W-:Y:S02]  /*0450*/  ISETP.GE.AND P2, PT, R0, RZ, PT ;  /* 0x000000ff0000720c */ /* 0x000fe40003f46270 */
[----:B------:R-:W0:Y:S05]  /*0460*/  S2R R0, SR_TID.X ;  /* 0x0000000000007919 */ /* 0x000e2a0000002100 */
[----:B------:R-:W-:Y:S01]  /*0470*/  @P0 VIADD R2, R2, 0x1 ;  /* 0x0000000102020836 */ /* 0x000fe20000000000 */
[----:B------:R-:W-:-:S03]  /*0480*/  ISETP.GT.AND P0, PT, R29, 0xf, PT ;  /* 0x0000000f1d00780c */ /* 0x000fc60003f04270 */
[----:B------:R-:W-:-:S04]  /*0490*/  IMAD.MOV.U32 R8, RZ, RZ, R2 ;  /* 0x000000ffff087224 */ /* 0x000fc800078e0002 */
[----:B------:R-:W-:Y:S01]  /*04a0*/  @!P2 IMAD.MOV R8, RZ, RZ, -R8 ;  /* 0x000000ffff08a224 */ /* 0x000fe200078e0a08 */
[----:B------:R-:W-:-:S05]  /*04b0*/  @!P1 LOP3.LUT R8, RZ, R11, RZ, 0x33, !PT ;  /* 0x0000000bff089212 */ /* 0x000fca00078e33ff */
[----:B------:R-:W-:Y:S01]  /*04c0*/  IMAD.MOV R2, RZ, RZ, -R8 ;  /* 0x000000ffff027224 */ /* 0x000fe200078e0a08 */
[----:B------:R-:W-:Y:S02]  /*04d0*/  @!P0 CS2R R12, SRZ ;  /* 0x00000000000c8805 */ /* 0x000fe4000001ff00 */
[----:B------:R-:W-:Y:S01]  /*04e0*/  @!P0 CS2R R14, SRZ ;  /* 0x00000000000e8805 */ /* 0x000fe2000001ff00 */
[----:B------:R-:W-:Y:S02]  /*04f0*/  IMAD.SHL.U32 R8, R8, 0x20, RZ ;  /* 0x0000002008087824 */ /* 0x000fe400078e00ff */
[----:B------:R-:W-:-:S04]  /*0500*/  IMAD R2, R11, R2, R4 ;  /* 0x000000020b027224 */ /* 0x000fc800078e0204 */
[----:B------:R-:W-:Y:S01]  /*0510*/  IMAD.IADD R2, R6, 0x1, R2 ;  /* 0x0000000106027824 */ /* 0x000fe200078e0202 */
[C---:B0-----:R-:W-:Y:S01]  /*0520*/  LOP3.LUT R3, R0.reuse, 0x1f, RZ, 0xc0, !PT ;  /* 0x0000001f00037812 */ /* 0x041fe200078ec0ff */
[C---:B------:R-:W-:Y:S01]  /*0530*/  @!P0 IMAD.SHL.U32 R5, R0.reuse, 0x40, RZ ;  /* 0x0000004000058824 */ /* 0x040fe200078e00ff */
[----:B------:R-:W-:Y:S01]  /*0540*/  SHF.R.U32.HI R4, RZ, 0x5, R0 ;  /* 0x00000005ff047819 */ /* 0x000fe20000011600 */
[C---:B------:R-:W-:Y:S01]  /*0550*/  @!P0 IMAD.SHL.U32 R7, R0.reuse, 0x8, RZ ;  /* 0x0000000800078824 */ /* 0x040fe200078e00ff */
[----:B------:R-:W-:Y:S01]  /*0560*/  @!P0 LOP3.LUT R6, R0, 0x40, RZ, 0xc0, !PT ;  /* 0x0000004000068812 */ /* 0x000fe200078ec0ff */
[----:B------:R-:W-:Y:S01]  /*0570*/  IMAD R2, R2, 0x20, R3 ;  /* 0x0000002002027824 */ /* 0x000fe200078e0203 */
[----:B------:R-:W-:Y:S01]  /*0580*/  SGXT.U32 R3, R4, 0x2 ;  /* 0x000000020403781a */ /* 0x000fe20000000000 */
[----:B------:R-:W-:Y:S01]  /*0590*/  @!P0 IMAD.SHL.U32 R4, R0, 0x2, RZ ;  /* 0x0000000200048824 */ /* 0x000fe200078e00ff */
[----:B------:R-:W-:Y:S06]  /*05a0*/  @!P0 BRA `(.L_x_0) ;  /* 0x0000000c00848947 */ /* 0x000fec0003800000 */
[----:B------:R-:W-:Y:S01]  /*05b0*/  IABS R4, R16 ;  /* 0x0000001000047213 */ /* 0x000fe20000000000 */
[----:B------:R-:W0:Y:S01]  /*05c0*/  LDC R46, c[0x0][0x238] ;  /* 0x00008e00ff2e7b82 */ /* 0x000e220000000800 */
[----:B------:R-:W-:Y:S01]  /*05d0*/  IABS R11, R17 ;  /* 0x00000011000b7213 */ /* 0x000fe20000000000 */
[----:B------:R-:W-:Y:S01]  /*05e0*/  ULDC UR5, c[0x0][0x240] ;  /* 0x0000900000057ab9 */ /* 0x000fe20000000800 */
[----:B------:R-:W1:Y:S01]  /*05f0*/  I2F.RP R7, R4 ;  /* 0x0000000400077306 */ /* 0x000e620000209400 */
[----:B------:R-:W-:Y:S01]  /*0600*/  IABS R18, R2 ;  /* 0x0000000200127213 */ /* 0x000fe20000000000 */
[----:B------:R-:W-:Y:S01]  /*0610*/  ULDC.64 UR8, c[0x0][0x218] ;  /* 0x0000860000087ab9 */ /* 0x000fe20000000a00 */
[----:B------:R-:W-:Y:S01]  /*0620*/  SHF.R.U32.HI R5, RZ, 0x4, R0 ;  /* 0x00000004ff057819 */ /* 0x000fe20000011600 */
[----:B------:R-:W-:Y:S01]  /*0630*/  ULDC.64 UR10, c[0x0][0x210] ;  /* 0x00008400000a7ab9 */ /* 0x000fe20000000a00 */
[----:B------:R-:W-:Y:S01]  /*0640*/  ISETP.GE.AND P6, PT, R2, RZ, PT ;  /* 0x000000ff0200720c */ /* 0x000fe20003fc6270 */
[----:B------:R-:W2:Y:S01]  /*0650*/  LDC R28, c[0x0][0x23c] ;  /* 0x00008f00ff1c7b82 */ /* 0x000ea20000000800 */
[----:B------:R-:W-:Y:S01]  /*0660*/  SGXT.U32 R5, R5, 0x3 ;  /* 0x000000030505781a */ /* 0x000fe20000000000 */
[----:B------:R-:W3:Y:S08]  /*0670*/  I2F.RP R6, R11 ;  /* 0x0000000b00067306 */ /* 0x000ef00000209400 */
[----:B-1----:R-:W1:Y:S01]  /*0680*/  MUFU.RCP R7, R7 ;  /* 0x0000000700077308 */ /* 0x002e620000001000 */
[----:B0-----:R-:W-:-:S07]  /*0690*/  IMAD R42, R3, R46, RZ ;  /* 0x0000002e032a7224 */ /* 0x001fce00078e02ff */
[----:B---3--:R-:W0:Y:S01]  /*06a0*/  MUFU.RCP R6, R6 ;  /* 0x0000000600067308 */ /* 0x008e220000001000 */
[----:B-1----:R-:W-:-:S07]  /*06b0*/  VIADD R14, R7, 0xffffffe ;  /* 0x0ffffffe070e7836 */ /* 0x002fce0000000000 */
[----:B------:R1:W3:Y:S01]  /*06c0*/  F2I.FTZ.U32.TRUNC.NTZ R15, R14 ;  /* 0x0000000e000f7305 */ /* 0x0002e2000021f000 */
[----:B0-----:R-:W-:Y:S01]  /*06d0*/  VIADD R12, R6, 0xffffffe ;  /* 0x0ffffffe060c7836 */ /* 0x001fe20000000000 */
[----:B------:R-:W-:-:S06]  /*06e0*/  LOP3.LUT R6, R8, R5, RZ, 0xfc, !PT ;  /* 0x0000000508067212 */ /* 0x000fcc00078efcff */
[----:B------:R0:W4:Y:S01]  /*06f0*/  F2I.FTZ.U32.TRUNC.NTZ R13, R12 ;  /* 0x0000000c000d7305 */ /* 0x000122000021f000 */
[----:B-1----:R-:W-:Y:S01]  /*0700*/  IMAD.MOV.U32 R14, RZ, RZ, RZ ;  /* 0x000000ffff0e7224 */ /* 0x002fe200078e00ff */
[C---:B------:R-:W-:Y:S02]  /*0710*/  LOP3.LUT R23, R6.reuse, 0x18, RZ, 0xfc, !PT ;  /* 0x0000001806177812 */ /* 0x040fe400078efcff */
[C---:B------:R-:W-:Y:S02]  /*0720*/  LOP3.LUT R21, R6.reuse, 0x10, RZ, 0xfc, !PT ;  /* 0x0000001006157812 */ /* 0x040fe400078efcff */
[C---:B------:R-:W-:Y:S01]  /*0730*/  LOP3.LUT R25, R6.reuse, 0x8, RZ, 0xfc, !PT ;  /* 0x0000000806197812 */ /* 0x040fe200078efcff */
[----:B---3--:R-:W-:Y:S01]  /*0740*/  IMAD.MOV R9, RZ, RZ, -R15 ;  /* 0x000000ffff097224 */ /* 0x008fe200078e0a0f */
[----:B------:R-:W-:Y:S01]  /*0750*/  IABS R19, R6 ;  /* 0x0000000600137213 */ /* 0x000fe20000000000 */
[----:B0-----:R-:W-:Y:S01]  /*0760*/  IMAD.MOV.U32 R12, RZ, RZ, RZ ;  /* 0x000000ffff0c7224 */ /* 0x001fe200078e00ff */
[----:B------:R-:W-:Y:S01]  /*0770*/  ISETP.GE.AND P1, PT, R6, RZ, PT ;  /* 0x000000ff0600720c */ /* 0x000fe20003f26270 */
[----:B------:R-:W-:Y:S01]  /*0780*/  IMAD R7, R9, R4, RZ ;  /* 0x0000000409077224 */ /* 0x000fe200078e02ff */
[----:B------:R-:W-:-:S02]  /*0790*/  IABS R9, R23 ;  /* 0x0000001700097213 */ /* 0x000fc40000000000 */
[----:B------:R-:W-:Y:S01]  /*07a0*/  LOP3.LUT R6, R0, 0x40, RZ, 0xc0, !PT ;  /* 0x0000004000067812 */ /* 0x000fe200078ec0ff */
[----:B------:R-:W-:-:S04]  /*07b0*/  IMAD.HI.U32 R14, R15, R7, R14 ;  /* 0x000000070f0e7227 */ /* 0x000fc800078e000e */
[----:B------:R-:W-:Y:S01]  /*07c0*/  IMAD.MOV.U32 R15, RZ, RZ, R18 ;  /* 0x000000ffff0f7224 */ /* 0x000fe200078e0012 */
[----:B------:R-:W-:Y:S01]  /*07d0*/  IABS R18, R21 ;  /* 0x0000001500127213 */ /* 0x000fe20000000000 */
[----:B----4-:R-:W-:Y:S02]  /*07e0*/  IMAD.MOV R10, RZ, RZ, -R13 ;  /* 0x000000ffff0a7224 */ /* 0x010fe400078e0a0d */
[----:B------:R-:W-:-:S04]  /*07f0*/  IMAD.HI.U32 R14, R14, R15, RZ ;  /* 0x0000000f0e0e7227 */ /* 0x000fc800078e00ff */
[----:B------:R-:W-:Y:S01]  /*0800*/  IMAD R5, R10, R11, RZ ;  /* 0x0000000b0a057224 */ /* 0x000fe200078e02ff */
[----:B------:R-:W-:Y:S01]  /*0810*/  SHF.R.S32.HI R10, RZ, 0x1f, R29 ;  /* 0x0000001fff0a7819 */ /* 0x000fe2000001141d */
[----:B------:R-:W-:Y:S02]  /*0820*/  IMAD.MOV R14, RZ, RZ, -R14 ;  /* 0x000000ffff0e7224 */ /* 0x000fe400078e0a0e */
[----:B------:R-:W-:Y:S01]  /*0830*/  IMAD.HI.U32 R12, R13, R5, R12 ;  /* 0x000000050d0c7227 */ /* 0x000fe200078e000c */
[----:B------:R-:W-:-:S03]  /*0840*/  LEA.HI R29, R10, R29, RZ, 0x4 ;  /* 0x0000001d0a1d7211 */ /* 0x000fc600078f20ff */
[----:B------:R-:W-:Y:S01]  /*0850*/  IMAD R22, R4, R14, R15 ;  /* 0x0000000e04167224 */ /* 0x000fe200078e020f */
[----:B------:R-:W-:Y:S01]  /*0860*/  IABS R15, R25 ;  /* 0x00000019000f7213 */ /* 0x000fe20000000000 */
[----:B------:R-:W-:Y:S01]  /*0870*/  IMAD.HI.U32 R5, R12, R9, RZ ;  /* 0x000000090c057227 */ /* 0x000fe200078e00ff */
[----:B------:R-:W-:Y:S02]  /*0880*/  SHF.R.S32.HI R29, RZ, 0x4, R29 ;  /* 0x00000004ff1d7819 */ /* 0x000fe4000001141d */
[----:B------:R-:W-:Y:S01]  /*0890*/  ISETP.GT.U32.AND P0, PT, R4, R22, PT ;  /* 0x000000160400720c */ /* 0x000fe20003f04070 */
[----:B------:R-:W-:Y:S02]  /*08a0*/  IMAD.MOV R14, RZ, RZ, -R5 ;  /* 0x000000ffff0e7224 */ /* 0x000fe400078e0a05 */
[----:B------:R-:W-:-:S04]  /*08b0*/  IMAD.HI.U32 R7, R12, R18, RZ ;  /* 0x000000120c077227 */ /* 0x000fc800078e00ff */
[C---:B------:R-:W-:Y:S02]  /*08c0*/  IMAD R14, R11.reuse, R14, R9 ;  /* 0x0000000e0b0e7224 */ /* 0x040fe400078e0209 */
[----:B------:R-:W-:Y:S02]  /*08d0*/  IMAD.MOV R7, RZ, RZ, -R7 ;  /* 0x000000ffff077224 */ /* 0x000fe400078e0a07 */
[----:B------:R-:W-:Y:S01]  /*08e0*/  IMAD.HI.U32 R9, R12, R15, RZ ;  /* 0x0000000f0c097227 */ /* 0x000fe200078e00ff */
[----:B------:R-:W-:-:S03]  /*08f0*/  ISETP.GT.U32.AND P3, PT, R11, R14, PT ;  /* 0x0000000e0b00720c */ /* 0x000fc60003f64070 */
[----:B------:R-:W-:-:S04]  /*0900*/  IMAD.HI.U32 R12, R12, R19, RZ ;  /* 0x000000130c0c7227 */ /* 0x000fc800078e00ff */
[----:B------:R-:W-:Y:S02]  /*0910*/  IMAD R18, R11, R7, R18 ;  /* 0x000000070b127224 */ /* 0x000fe400078e0212 */
[----:B------:R-:W-:Y:S01]  /*0920*/  @!P0 IMAD.IADD R22, R22, 0x1, -R4 ;  /* 0x0000000116168824 */ /* 0x000fe200078e0a04 */
[----:B------:R-:W-:Y:S01]  /*0930*/  ISETP.GE.AND P0, PT, R23, RZ, PT ;  /* 0x000000ff1700720c */ /* 0x000fe20003f06270 */
[----:B------:R-:W-:Y:S01]  /*0940*/  IMAD.MOV R24, RZ, RZ, -R9 ;  /* 0x000000ffff187224 */ /* 0x000fe200078e0a09 */
[----:B------:R-:W-:Y:S01]  /*0950*/  ISETP.GT.U32.AND P4, PT, R11, R18, PT ;  /* 0x000000120b00720c */ /* 0x000fe20003f84070 */
[----:B------:R-:W-:Y:S01]  /*0960*/  IMAD.MOV R26, RZ, RZ, -R12 ;  /* 0x000000ffff1a7224 */ /* 0x000fe200078e0a0c */
[----:B------:R-:W-:Y:S01]  /*0970*/  ISETP.GT.U32.AND P5, PT, R4, R22, PT ;  /* 0x000000160400720c */ /* 0x000fe20003fa4070 */
[C---:B------:R-:W-:Y:S02]  /*0980*/  IMAD.SHL.U32 R5, R0.reuse, 0x40, RZ ;  /* 0x0000004000057824 */ /* 0x040fe400078e00ff */
[----:B------:R-:W-:-:S02]  /*0990*/  IMAD.SHL.U32 R10, R0, 0x20, RZ ;  /* 0x00000020000a7824 */ /* 0x000fc400078e00ff */
[----:B------:R-:W-:Y:S01]  /*09a0*/  IMAD R12, R11, R24, R15 ;  /* 0x000000180b0c7224 */ /* 0x000fe200078e020f */
[----:B------:R-:W-:Y:S01]  /*09b0*/  LOP3.LUT R9, R5, 0x1c0, RZ, 0xc0, !PT ;  /* 0x000001c005097812 */ /* 0x000fe200078ec0ff */
[--C-:B------:R-:W-:Y:S01]  /*09c0*/  @!P3 IMAD.IADD R14, R14, 0x1, -R11.reuse ;  /* 0x000000010e0eb824 */ /* 0x100fe200078e0a0b */
[----:B------:R-:W-:Y:S01]  /*09d0*/  LOP3.LUT R20, R10, 0x200, RZ, 0xc0, !PT ;  /* 0x000002000a147812 */ /* 0x000fe200078ec0ff */
[----:B------:R-:W-:Y:S01]  /*09e0*/  IMAD.SHL.U32 R7, R0, 0x8, RZ ;  /* 0x0000000800077824 */ /* 0x000fe200078e00ff */
[C---:B------:R-:W-:Y:S01]  /*09f0*/  ISETP.GT.U32.AND P2, PT, R11.reuse, R12, PT ;  /* 0x0000000c0b00720c */ /* 0x040fe20003f44070 */
[----:B------:R-:W-:Y:S01]  /*0a00*/  @!P4 IMAD.IADD R18, R18, 0x1, -R11 ;  /* 0x000000011212c824 */ /* 0x000fe200078e0a0b */
[----:B------:R-:W-:Y:S01]  /*0a10*/  IADD3 R24, R20, UR4, R9 ;  /* 0x0000000414187c10 */ /* 0x000fe2000fffe009 */
[C---:B------:R-:W-:Y:S01]  /*0a20*/  IMAD R20, R11.reuse, R26, R19 ;  /* 0x0000001a0b147224 */ /* 0x040fe200078e0213 */
[C---:B------:R-:W-:Y:S01]  /*0a30*/  ISETP.GT.U32.AND P4, PT, R11.reuse, R14, PT ;  /* 0x0000000e0b00720c */ /* 0x040fe20003f84070 */
[----:B------:R-:W-:Y:S01]  /*0a40*/  @!P5 IMAD.IADD R22, R22, 0x1, -R4 ;  /* 0x000000011616d824 */ /* 0x000fe200078e0a04 */
[----:B------:R-:W-:Y:S01]  /*0a50*/  ISETP.NE.AND P3, PT, R16, RZ, PT ;  /* 0x000000ff1000720c */ /* 0x000fe20003f65270 */
[----:B------:R-:W-:Y:S01]  /*0a60*/  IMAD.SHL.U32 R4, R0, 0x2, RZ ;  /* 0x0000000200047824 */ /* 0x000fe200078e00ff */
[----:B------:R-:W-:Y:S01]  /*0a70*/  ISETP.GT.U32.AND P5, PT, R11, R20, PT ;  /* 0x000000140b00720c */ /* 0x000fe20003fa4070 */
[----:B------:R-:W-:Y:S01]  /*0a80*/  @!P6 IMAD.MOV R22, RZ, RZ, -R22 ;  /* 0x000000ffff16e224 */ /* 0x000fe200078e0a16 */
[----:B------:R-:W-:-:S02]  /*0a90*/  LOP3.LUT R10, R10, 0x260, RZ, 0xc0, !PT ;  /* 0x000002600a0a7812 */ /* 0x000fc400078ec0ff */
[----:B------:R-:W-:Y:S01]  /*0aa0*/  LOP3.LUT R13, R7, 0x100, RZ, 0xc0, !PT ;  /* 0x00000100070d7812 */ /* 0x000fe200078ec0ff */
[--C-:B------:R-:W-:Y:S01]  /*0ab0*/  @!P2 IMAD.IADD R12, R12, 0x1, -R11.reuse ;  /* 0x000000010c0ca824 */ /* 0x100fe200078e0a0b */
[----:B------:R-:W-:Y:S02]  /*0ac0*/  ISETP.GT.U32.AND P2, PT, R11, R18, PT ;  /* 0x000000120b00720c */ /* 0x000fe40003f44070 */
[----:B------:R-:W-:Y:S01]  /*0ad0*/  IADD3 R15, R13, UR4, R10 ;  /* 0x000000040d0f7c10 */ /* 0x000fe2000fffe00a */
[--C-:B------:R-:W-:Y:S01]  /*0ae0*/  @!P4 IMAD.IADD R14, R14, 0x1, -R11.reuse ;  /* 0x000000010e0ec824 */ /* 0x100fe200078e0a0b */
[----:B------:R-:W-:Y:S02]  /*0af0*/  ISETP.GE.AND P4, PT, R21, RZ, PT ;  /* 0x000000ff1500720c */ /* 0x000fe40003f86270 */
[----:B------:R-:W-:Y:S01]  /*0b00*/  @!P3 LOP3.LUT R22, RZ, R16, RZ, 0x33, !PT ;  /* 0x00000010ff16b212 */ /* 0x000fe200078e33ff */
[----:B------:R-:W-:Y:S01]  /*0b10*/  @!P5 IMAD.IADD R20, R20, 0x1, -R11 ;  /* 0x000000011414d824 */ /* 0x000fe200078e0a0b */
[----:B------:R-:W-:Y:S01]  /*0b20*/  ISETP.GT.U32.AND P5, PT, R11, R12, PT ;  /* 0x0000000c0b00720c */ /* 0x000fe20003fa4070 */
[----:B------:R-:W-:Y:S01]  /*0b30*/  @!P0 IMAD.MOV R14, RZ, RZ, -R14 ;  /* 0x000000ffff0e8224 */ /* 0x000fe200078e0a0e */
[----:B------:R-:W-:-:S02]  /*0b40*/  ISETP.NE.AND P3, PT, R17, RZ, PT ;  /* 0x000000ff1100720c */ /* 0x000fc40003f65270 */
[----:B------:R-:W-:Y:S01]  /*0b50*/  ISETP.GT.U32.AND P6, PT, R11, R20, PT ;  /* 0x000000140b00720c */ /* 0x000fe20003fc4070 */
[--C-:B------:R-:W-:Y:S01]  /*0b60*/  @!P2 IMAD.IADD R18, R18, 0x1, -R11.reuse ;  /* 0x000000011212a824 */ /* 0x100fe200078e0a0b */
[----:B------:R-:W-:Y:S02]  /*0b70*/  ISETP.GE.AND P2, PT, R25, RZ, PT ;  /* 0x000000ff1900720c */ /* 0x000fe40003f46270 */
[----:B------:R-:W-:Y:S01]  /*0b80*/  LOP3.LUT R17, RZ, R17, RZ, 0x33, !PT ;  /* 0x00000011ff117212 */ /* 0x000fe200078e33ff */
[----:B------:R-:W-:Y:S01]  /*0b90*/  @!P4 IMAD.MOV R18, RZ, RZ, -R18 ;  /* 0x000000ffff12c224 */ /* 0x000fe200078e0a12 */
[----:B------:R-:W-:Y:S02]  /*0ba0*/  SHF.R.S32.HI R13, RZ, 0x2, R0 ;  /* 0x00000002ff0d7819 */ /* 0x000fe40000011400 */
[----:B------:R-:W-:Y:S01]  /*0bb0*/  SHF.R.U32.HI R10, RZ, 0x1, R6 ;  /* 0x00000001ff0a7819 */ /* 0x000fe20000011606 */
[----:B------:R-:W-:Y:S01]  /*0bc0*/  @!P5 IMAD.IADD R12, R12, 0x1, -R11 ;  /* 0x000000010c0cd824 */ /* 0x000fe200078e0a0b */
[----:B------:R-:W-:-:S02]  /*0bd0*/  SGXT R13, R13, 0x1 ;  /* 0x000000010d0d781a */ /* 0x000fc40000000200 */
[----:B------:R-:W-:Y:S01]  /*0be0*/  LOP3.LUT R9, R10, 0x30, R7, 0x78, !PT ;  /* 0x000000300a097812 */ /* 0x000fe200078e7807 */
[----:B------:R-:W-:Y:S01]  /*0bf0*/  @!P6 IMAD.IADD R20, R20, 0x1, -R11 ;  /* 0x000000011414e824 */ /* 0x000fe200078e0a0b */
[----:B------:R-:W-:Y:S01]  /*0c00*/  LOP3.LUT R13, R13, 0x90, RZ, 0xc0, !PT ;  /* 0x000000900d0d7812 */ /* 0x000fe200078ec0ff */
[----:B------:R-:W-:Y:S01]  /*0c10*/  @!P2 IMAD.MOV R12, RZ, RZ, -R12 ;  /* 0x000000ffff0ca224 */ /* 0x000fe200078e0a0c */
[----:B------:R-:W-:Y:S01]  /*0c20*/  LOP3.LUT R11, R3, 0x4, RZ, 0xfc, !PT ;  /* 0x00000004030b7812 */ /* 0x000fe200078efcff */
[----:B------:R-:W-:Y:S01]  /*0c30*/  @!P1 IMAD.MOV R20, RZ, RZ, -R20 ;  /* 0x000000ffff149224 */ /* 0x000fe200078e0a14 */
[----:B------:R-:W-:Y:S02]  /*0c40*/  LOP3.LUT R10, R13, 0x10, R4, 0x78, !PT ;  /* 0x000000100d0a7812 */ /* 0x000fe400078e7804 */
[----:B------:R-:W-:Y:S01]  /*0c50*/  SEL R12, R17, R12, !P3 ;  /* 0x0000000c110c7207 */ /* 0x000fe20005800000 */
[----:B------:R-:W-:Y:S01]  /*0c60*/  IMAD R11, R11, R46, RZ ;  /* 0x0000002e0b0b7224 */ /* 0x000fe200078e02ff */
[C---:B------:R-:W-:Y:S01]  /*0c70*/  SEL R14, R17.reuse, R14, !P3 ;  /* 0x0000000e110e7207 */ /* 0x040fe20005800000 */
[----:B------:R-:W-:Y:S01]  /*0c80*/  IMAD.IADD R10, R10, 0x1, R15 ;  /* 0x000000010a0a7824 */ /* 0x000fe200078e020f */
[C---:B------:R-:W-:Y:S01]  /*0c90*/  SEL R18, R17.reuse, R18, !P3 ;  /* 0x0000001211127207 */ /* 0x040fe20005800000 */
[----:B------:R-:W-:Y:S01]  /*0ca0*/  IMAD R12, R12, UR5, RZ ;  /* 0x000000050c0c7c24 */ /* 0x000fe2000f8e02ff */
[----:B------:R-:W-:Y:S01]  /*0cb0*/  SEL R17, R17, R20, !P3 ;  /* 0x0000001411117207 */ /* 0x000fe20005800000 */
[----:B------:R-:W-:Y:S01]  /*0cc0*/  IMAD R14, R14, UR5, RZ ;  /* 0x000000050e0e7c24 */ /* 0x000fe2000f8e02ff */
[----:B------:R-:W-:Y:S01]  /*0cd0*/  SHF.R.S32.HI R19, RZ, 0x6, R0 ;  /* 0x00000006ff137819 */ /* 0x000fe20000011400 */
[----:B------:R-:W-:Y:S01]  /*0ce0*/  IMAD R18, R18, UR5, RZ ;  /* 0x0000000512127c24 */ /* 0x000fe2000f8e02ff */
[C---:B------:R-:W-:Y:S01]  /*0cf0*/  LEA R34, P2, R12.reuse, UR8, 0x1 ;  /* 0x000000080c227c11 */ /* 0x040fe2000f8408ff */
[----:B------:R-:W-:Y:S01]  /*0d00*/  IMAD R17, R17, UR5, RZ ;  /* 0x0000000511117c24 */ /* 0x000fe2000f8e02ff */
[C---:B------:R-:W-:Y:S01]  /*0d10*/  LOP3.LUT R15, R3.reuse, 0xc, RZ, 0xfc, !PT ;  /* 0x0000000c030f7812 */ /* 0x040fe200078efcff */
[----:B------:R-:W-:Y:S01]  /*0d20*/  ULDC UR5, c[0x0][0x234] ;  /* 0x00008d0000057ab9 */ /* 0x000fe20000000800 */
[----:B------:R-:W-:Y:S01]  /*0d30*/  LEA.HI.X.SX32 R35, R12, UR9, 0x1, P2 ;  /* 0x000000090c237c11 */ /* 0x000fe200090f0eff */
[----:B------:R-:W-:Y:S01]  /*0d40*/  IMAD R22, R22, UR5, RZ ;  /* 0x0000000516167c24 */ /* 0x000fe2000f8e02ff */
[----:B------:R-:W-:Y:S01]  /*0d50*/  LOP3.LUT R13, R3, 0x8, RZ, 0xfc, !PT ;  /* 0x00000008030d7812 */ /* 0x000fe200078efcff */
[-C--:B------:R-:W-:Y:S01]  /*0d60*/  IMAD R15, R15, R46.reuse, RZ ;  /* 0x0000002e0f0f7224 */ /* 0x080fe200078e02ff */
[----:B------:R-:W-:Y:S01]  /*0d70*/  LEA R45, P2, R11, UR10, 0x1 ;  /* 0x0000000a0b2d7c11 */ /* 0x000fe2000f8408ff */
[----:B------:R-:W-:Y:S01]  /*0d80*/  IMAD.WIDE R30, R22, 0x2, RZ ;  /* 0x00000002161e7825 */ /* 0x000fe200078e02ff */
[----:B------:R-:W-:Y:S01]  /*0d90*/  SGXT R19, R19, 0x1 ;  /* 0x000000011313781a */ /* 0x000fe20000000200 */
[----:B------:R-:W-:Y:S01]  /*0da0*/  ULDC UR5, c[0x0][0x230] ;  /* 0x00008c0000057ab9 */ /* 0x000fe20000000800 */
[----:B------:R-:W-:Y:S01]  /*0db0*/  LEA.HI.X.SX32 R53, R11, UR11, 0x1, P2 ;  /* 0x0000000b0b357c11 */ /* 0x000fe200090f0eff */
[----:B------:R-:W-:Y:S01]  /*0dc0*/  IMAD R13, R13, R46, RZ ;  /* 0x0000002e0d0d7224 */ /* 0x000fe200078e02ff */
[----:B------:R-:W-:Y:S01]  /*0dd0*/  LEA R38, P0, R14, UR8, 0x1 ;  /* 0x000000080e267c11 */ /* 0x000fe2000f8008ff */
[----:B------:R-:W-:Y:S01]  /*0de0*/  IMAD.SHL.U32 R46, R46, 0x10, RZ ;  /* 0x000000102e2e7824 */ /* 0x000fe200078e00ff */
[----:B------:R-:W-:-:S02]  /*0df0*/  LEA R20, P1, R18, UR8, 0x1 ;  /* 0x0000000812147c11 */ /* 0x000fc4000f8208ff */
[----:B------:R-:W-:Y:S02]  /*0e00*/  LOP3.LUT R11, R0, 0xf, RZ, 0xc0, !PT ;  /* 0x0000000f000b7812 */ /* 0x000fe400078ec0ff */
[----:B------:R-:W-:Y:S02]  /*0e10*/  LEA R52, P3, R17, UR8, 0x1 ;  /* 0x0000000811347c11 */ /* 0x000fe4000f8608ff */
[----:B------:R-:W-:Y:S01]  /*0e20*/  LOP3.LUT R23, R19, 0x90, RZ, 0xc0, !PT ;  /* 0x0000009013177812 */ /* 0x000fe200078ec0ff */
[----:B--2---:R-:W-:Y:S01]  /*0e30*/  IMAD R44, R11, R28, RZ ;  /* 0x0000001c0b2c7224 */ /* 0x004fe200078e02ff */
[----:B------:R-:W-:Y:S01]  /*0e40*/  LEA.HI.X.SX32 R39, R14, UR9, 0x1, P0 ;  /* 0x000000090e277c11 */ /* 0x000fe200080f0eff */
[----:B------:R-:W-:Y:S01]  /*0e50*/  IMAD.SHL.U32 R28, R28, 0x10, RZ ;  /* 0x000000101c1c7824 */ /* 0x000fe200078e00ff */
[----:B------:R-:W-:Y:S02]  /*0e60*/  LEA.HI.X.SX32 R37, R18, UR9, 0x1, P1 ;  /* 0x0000000912257c11 */ /* 0x000fe400088f0eff */
[----:B------:R-:W-:-:S02]  /*0e70*/  CS2R R18, SRZ ;  /* 0x0000000000127805 */ /* 0x000fc4000001ff00 */
[----:B------:R-:W-:Y:S02]  /*0e80*/  LOP3.LUT R9, R9, 0x10, R4, 0x78, !PT ;  /* 0x0000001009097812 */ /* 0x000fe400078e7804 */
[----:B------:R-:W-:Y:S02]  /*0e90*/  LEA.HI.X.SX32 R21, R17, UR9, 0x1, P3 ;  /* 0x0000000911157c11 */ /* 0x000fe400098f0eff */
[----:B------:R-:W-:Y:S02]  /*0ea0*/  CS2R R16, SRZ ;  /* 0x0000000000107805 */ /* 0x000fe4000001ff00 */
[----:B------:R-:W-:Y:S01]  /*0eb0*/  LEA R41, P0, R15, UR10, 0x1 ;  /* 0x0000000a0f297c11 */ /* 0x000fe2000f8008ff */
[----:B------:R-:W-:Y:S01]  /*0ec0*/  IMAD.IADD R9, R9, 0x1, R24 ;  /* 0x0000000109097824 */ /* 0x000fe200078e0218 */
[----:B------:R-:W-:Y:S02]  /*0ed0*/  LEA R43, P1, R13, UR10, 0x1 ;  /* 0x0000000a0d2b7c11 */ /* 0x000fe4000f8208ff */
[----:B------:R-:W-:-:S02]  /*0ee0*/  LEA R47, P3, R42, UR10, 0x1 ;  /* 0x0000000a2a2f7c11 */ /* 0x000fc4000f8608ff */
[----:B------:R-:W-:Y:S02]  /*0ef0*/  LOP3.LUT R11, R23, 0x7e, R4, 0x78, !PT ;  /* 0x0000007e170b7812 */ /* 0x000fe400078e7804 */
[----:B------:R-:W-:Y:S02]  /*0f00*/  LEA.HI.X.SX32 R49, R15, UR11, 0x1, P0 ;  /* 0x0000000b0f317c11 */ /* 0x000fe400080f0eff */
[----:B------:R-:W-:Y:S02]  /*0f10*/  CS2R R14, SRZ ;  /* 0x00000000000e7805 */ /* 0x000fe4000001ff00 */
[----:B------:R-:W-:Y:S02]  /*0f20*/  LEA.HI.X.SX32 R51, R13, UR11, 0x1, P1 ;  /* 0x0000000b0d337c11 */ /* 0x000fe400088f0eff */
[----:B------:R-:W-:Y:S02]  /*0f30*/  CS2R R12, SRZ ;  /* 0x00000000000c7805 */ /* 0x000fe4000001ff00 */
[----:B------:R-:W-:-:S02]  /*0f40*/  LEA.HI.X.SX32 R42, R42, UR11, 0x1, P3 ;  /* 0x0000000b2a2a7c11 */ /* 0x000fc400098f0eff */
[----:B------:R-:W-:-:S07]  /*0f50*/  LOP3.LUT R40, R11, 0x20, RZ, 0x3c, !PT ;  /* 0x000000200b287812 */ /* 0x000fce00078e3cff */
.L_x_1:
[C---:B------:R-:W-:Y:S02]  /*0f60*/  ISETP.GE.AND P0, PT, R3.reuse, UR5, PT ;  /* 0x0000000503007c0c */ /* 0x040fe4000bf06270 */
[C---:B------:R-:W-:Y:S02]  /*0f70*/  IADD3 R32, P1, R30.reuse, R47, RZ ;  /* 0x0000002f1e207210 */ /* 0x040fe40007f3e0ff */
[----:B------:R-:W-:Y:S02]  /*0f80*/  PRMT R36, RZ, 0x7610, R36 ;  /* 0x00007610ff247816 */ /* 0x000fe40000000024 */
[----:B------:R-:W-:Y:S01]  /*0f90*/  LOP3.LUT R22, R3, 0x8, RZ, 0xfc, !PT ;  /* 0x0000000803167812 */ /* 0x000fe200078efcff */
[----:B------:R-:W-:Y:S01]  /*0fa0*/  IMAD.X R33, R31, 0x1, R42, P1 ;  /* 0x000000011f217824 */ /* 0x000fe200008e062a */
[----:B------:R-:W-:Y:S02]  /*0fb0*/  IADD3 R24, P1, R30, R43, RZ ;  /* 0x0000002b1e187210 */ /* 0x000fe40007f3e0ff */
[----:B------:R-:W-:-:S03]  /*0fc0*/  ISETP.GE.AND P2, PT, R22, UR5, PT ;  /* 0x0000000516007c0c */ /* 0x000fc6000bf46270 */
[----:B------:R0:W2:Y:S01]  /*0fd0*/  @!P0 LDG.E.U16 R36, desc[UR6][R32.64] ;  /* 0x0000000620248981 */ /* 0x0000a2000c1e1500 */
[----:B------:R-:W-:Y:S01]  /*0fe0*/  LOP3.LUT R22, R3, 0x4, RZ, 0xfc, !PT ;  /* 0x0000000403167812 */ /* 0x000fe200078efcff */
[----:B------:R-:W-:Y:S01]  /*0ff0*/  IMAD.X R25, R31, 0x1, R51, P1 ;  /* 0x000000011f197824 */ /* 0x000fe200008e0633 */
[----:B------:R-:W-:Y:S02]  /*1000*/  PRMT R26, RZ, 0x7610, R26 ;  /* 0x00007610ff1a7816 */ /* 0x000fe4000000001a */
[----:B------:R-:W-:Y:S02]  /*1010*/  ISETP.GE.AND P1, PT, R22, UR5, PT ;  /* 0x0000000516007c0c */ /* 0x000fe4000bf26270 */
[----:B------:R-:W-:Y:S02]  /*1020*/  LOP3.LUT R27, R3, 0xc, RZ, 0xfc, !PT ;  /* 0x0000000c031b7812 */ /* 0x000fe400078efcff */
[----:B------:R-:W-:Y:S01]  /*1030*/  IADD3 R22, P0, R30, R45, RZ ;  /* 0x0000002d1e167210 */ /* 0x000fe20007f1e0ff */
[----:B------:R-:W3:Y:S01]  /*1040*/  @!P2 LDG.E.U16 R26, desc[UR6][R24.64] ;  /* 0x00000006181aa981 */ /* 0x000ee2000c1e1500 */
[----:B------:R-:W-:-:S02]  /*1050*/  ISETP.GE.AND P2, PT, R27, UR5, PT ;  /* 0x000000051b007c0c */ /* 0x000fc4000bf46270 */
[----:B------:R-:W-:Y:S01]  /*1060*/  PRMT R48, RZ, 0x7610, R48 ;  /* 0x00007610ff307816 */ /* 0x000fe20000000030 */
[C---:B------:R-:W-:Y:S01]  /*1070*/  IMAD.X R23, R31.reuse, 0x1, R53, P0 ;  /* 0x000000011f177824 */ /* 0x040fe200000e0635 */
[----:B0-----:R-:W-:Y:S02]  /*1080*/  IADD3 R32, P0, R30, R41, RZ ;  /* 0x000000291e207210 */ /* 0x001fe40007f1e0ff */
[----:B------:R-:W-:Y:S02]  /*1090*/  PRMT R50, RZ, 0x7610, R50 ;  /* 0x00007610ff327816 */ /* 0x000fe40000000032 */
[----:B------:R0:W4:Y:S01]  /*10a0*/  @!P1 LDG.E.U16 R48, desc[UR6][R22.64] ;  /* 0x0000000616309981 */ /* 0x000122000c1e1500 */
[----:B------:R-:W-:Y:S01]  /*10b0*/  IMAD.X R33, R31, 0x1, R49, P0 ;  /* 0x000000011f217824 */ /* 0x000fe200000e0631 */
[----:B------:R-:W-:-:S04]  /*10c0*/  LOP3.LUT R27, R0, 0xf, RZ, 0xc0, !PT ;  /* 0x0000000f001b7812 */ /* 0x000fc800078ec0ff */
[----:B------:R1:W5:Y:S01]  /*10d0*/  @!P2 LDG.E.U16 R50, desc[UR6][R32.64] ;  /* 0x000000062032a981 */ /* 0x000362000c1e1500 */
[----:B------:R-:W-:Y:S01]  /*10e0*/  BAR.SYNC.DEFER_BLOCKING 0x0 ;  /* 0x0000000000007b1d */ /* 0x000fe20000010000 */
[----:B------:R-:W-:Y:S01]  /*10f0*/  ISETP.GE.AND P1, PT, R27, UR5, PT ;  /* 0x000000051b007c0c */ /* 0x000fe2000bf26270 */
[----:B0-----:R-:W-:Y:S01]  /*1100*/  IMAD.WIDE R22, R44, 0x2, R34 ;  /* 0x000000022c167825 */ /* 0x001fe200078e0222 */
[----:B------:R-:W-:-:S03]  /*1110*/  PRMT R27, RZ, 0x7610, R27 ;  /* 0x00007610ff1b7816 */ /* 0x000fc6000000001b */
[--C-:B-1----:R-:W-:Y:S02]  /*1120*/  IMAD.MOV.U32 R32, RZ, RZ, R52.reuse ;  /* 0x000000ffff207224 */ /* 0x102fe400078e0034 */
[----:B------:R-:W-:Y:S01]  /*1130*/  IMAD.MOV.U32 R33, RZ, RZ, R21 ;  /* 0x000000ffff217224 */ /* 0x000fe200078e0015 */
[----:B------:R-:W-:Y:S01]  /*1140*/  PRMT R52, RZ, 0x7610, R52 ;  /* 0x00007610ff347816 */ /* 0x000fe20000000034 */
[----:B------:R-:W-:-:S04]  /*1150*/  IMAD.WIDE R24, R44, 0x2, R32 ;  /* 0x000000022c187825 */ /* 0x000fc800078e0220 */
[----:B------:R0:W5:Y:S04]  /*1160*/  @!P1 LDG.E.U16 R27, desc[UR6][R22.64] ;  /* 0x00000006161b9981 */ /* 0x000168000c1e1500 */
[----:B------:R1:W5:Y:S01]  /*1170*/  @!P1 LDG.E.U16 R52, desc[UR6][R24.64] ;  /* 0x0000000618349981 */ /* 0x000362000c1e1500 */
[----:B0-----:R-:W-:Y:S01]  /*1180*/  PRMT R22, RZ, 0x7610, R22 ;  /* 0x00007610ff167816 */ /* 0x001fe20000000016 */
[----:B-1----:R-:W-:Y:S02]  /*1190*/  IMAD.WIDE R24, R44, 0x2, R38 ;  /* 0x000000022c187825 */ /* 0x002fe400078e0226 */
[----:B--2---:R0:W-:Y:S02]  /*11a0*/  STS.U16 [R11+UR4], R36 ;  /* 0x000000240b007988 */ /* 0x0041e40008000404 */
[----:B0-----:R-:W-:-:S04]  /*11b0*/  IMAD.MOV.U32 R36, RZ, RZ, R20 ;  /* 0x000000ffff247224 */ /* 0x001fc800078e0014 */
[----:B------:R-:W-:-:S05]  /*11c0*/  IMAD.WIDE R20, R44, 0x2, R36 ;  /* 0x000000022c147825 */ /* 0x000fca00078e0224 */
[----:B------:R0:W2:Y:S02]  /*11d0*/  @!P1 LDG.E.U16 R22, desc[UR6][R20.64] ;  /* 0x0000000614169981 */ /* 0x0000a4000c1e1500 */
[----:B0-----:R-:W-:-:S06]  /*11e0*/  PRMT R20, RZ, 0x7610, R20 ;  /* 0x00007610ff147816 */ /* 0x001fcc0000000014 */
[----:B------:R-:W2:Y:S04]  /*11f0*/  @!P1 LDG.E.U16 R20, desc[UR6][R24.64] ;  /* 0x0000000618149981 */ /* 0x000ea8000c1e1500 */
[----:B---3--:R-:W-:Y:S04]  /*1200*/  STS.U16 [R11+UR4+0x200], R26 ;  /* 0x0002001a0b007988 */ /* 0x008fe80008000404 */
[----:B----4-:R-:W-:Y:S04]  /*1210*/  STS.U16 [R40+UR4+0x100], R48 ;  /* 0x0001003028007988 */ /* 0x010fe80008000404 */
[----:B-----5:R-:W-:Y:S04]  /*1220*/  STS.U16 [R40+UR4+0x300], R50 ;  /* 0x0003003228007988 */ /* 0x020fe80008000404 */
[----:B------:R-:W-:Y:S04]  /*1230*/  STS.U16 [R11+UR4+0x500], R27 ;  /* 0x0005001b0b007988 */ /* 0x000fe80008000404 */
[----:B------:R0:W-:Y:S01]  /*1240*/  STS.U16 [R11+UR4+0x400], R52 ;  /* 0x000400340b007988 */ /* 0x0001e20008000404 */
[----:B------:R-:W-:-:S05]  /*1250*/  VIADD R29, R29, 0xffffffff ;  /* 0xffffffff1d1d7836 */ /* 0x000fca0000000000 */
[----:B------:R-:W-:Y:S01]  /*1260*/  ISETP.NE.U32.AND P0, PT, R29, RZ, PT ;  /* 0x000000ff1d00720c */ /* 0x000fe20003f05070 */
[----:B------:R-:W-:Y:S01]  /*1270*/  IMAD.WIDE R36, R28, 0x2, R36 ;  /* 0x000000021c247825 */ /* 0x000fe200078e0224 */
[----:B------:R-:W-:-:S03]  /*1280*/  UIADD3 UR5, UR5, -0x10, URZ ;  /* 0xfffffff005057890 */ /* 0x000fc6000fffe03f */
[----:B------:R-:W-:-:S04]  /*1290*/  IMAD.WIDE R32, R28, 0x2, R32 ;  /* 0x000000021c207825 */ /* 0x000fc800078e0220 */
[----:B------:R-:W-:-:S04]  /*12a0*/  IMAD.WIDE R38, R28, 0x2, R38 ;  /* 0x000000021c267825 */ /* 0x000fc800078e0226 */
[----:B------:R-:W-:-:S04]  /*12b0*/  IMAD.WIDE R34, R28, 0x2, R34 ;  /* 0x000000021c227825 */ /* 0x000fc800078e0222 */
[----:B0-----:R-:W-:Y:S02]  /*12c0*/  IMAD.MOV.U32 R52, RZ, RZ, R32 ;  /* 0x000000ffff347224 */ /* 0x001fe400078e0020 */
[----:B------:R-:W-:Y:S01]  /*12d0*/  IMAD.WIDE R30, R46, 0x2, R30 ;  /* 0x000000022e1e7825 */ /* 0x000fe200078e021e */
[----:B--2---:R-:W-:Y:S04]  /*12e0*/  STS.U16 [R11+UR4+0x600], R22 ;  /* 0x000600160b007988 */ /* 0x004fe80008000404 */
[----:B------:R-:W-:Y:S01]  /*12f0*/  STS.U16 [R11+UR4+0x700], R20 ;  /* 0x000700140b007988 */ /* 0x000fe20008000404 */
[----:B------:R-:W-:Y:S06]  /*1300*/  BAR.SYNC.DEFER_BLOCKING 0x0 ;  /* 0x0000000000007b1d */ /* 0x000fec0000010000 */
[----:B------:R-:W-:Y:S04]  /*1310*/  LDSM.16.MT88.4 R20, [R9] ;  /* 0x000000000914783b */ /* 0x000fe80000004200 */
[----:B------:R-:W0:Y:S02]  /*1320*/  LDSM.16.M88.4 R24, [R10+0x400] ;  /* 0x000400000a18783b */ /* 0x000e240000000200 */
[C---:B0-----:R-:W-:Y:S06]  /*1330*/  HMMA.16816.F32 R12, R20.reuse, R24, R12 ;  /* 0x00000018140c723c */ /* 0x041fec000000180c */
[----:B------:R-:W-:Y:S07]  /*1340*/  HMMA.16816.F32 R16, R20, R26, R16 ;  /* 0x0000001a1410723c */ /* 0x000fee0000001810 */
[----:B------:R-:W-:-:S02]  /*1350*/  IMAD.MOV.U32 R20, RZ, RZ, R36 ;  /* 0x000000ffff147224 */ /* 0x000fc400078e0024 */
[----:B------:R-:W-:Y:S01]  /*1360*/  IMAD.MOV.U32 R21, RZ, RZ, R33 ;  /* 0x000000ffff157224 */ /* 0x000fe200078e0021 */
[----:B------:R-:W-:-:S14]  /*1370*/  @P0 BRA `(.L_x_1) ;  /* 0xfffffff800f80947 */ /* 0x000fdc000383ffff */
[----:B------:R-:W-:Y:S02]  /*1380*/  F2FP.F16.F32.PACK_AB R15, R19, R15 ;  /* 0x0000000f130f723e */ /* 0x000fe400000000ff */
[----:B------:R-:W-:Y:S02]  /*1390*/  F2FP.F16.F32.PACK_AB R14, R18, R14 ;  /* 0x0000000e120e723e */ /* 0x000fe400000000ff */
[----:B------:R-:W-:Y:S02]  /*13a0*/  F2FP.F16.F32.PACK_AB R13, R17, R13 ;  /* 0x0000000d110d723e */ /* 0x000fe400000000ff */
[----:B------:R-:W-:-:S07]  /*13b0*/  F2FP.F16.F32.PACK_AB R12, R16, R12 ;  /* 0x0000000c100c723e */ /* 0x000fce00000000ff */
.L_x_0:
[----:B------:R-:W0:Y:S01]  /*13c0*/  S2UR UR5, SR_CgaCtaId ;  /* 0x00000000000579c3 */ /* 0x000e220000008800 */
[----:B------:R-:W-:-:S07]  /*13d0*/  ISETP.NE.U32.AND P0, PT, R6, RZ, PT ;  /* 0x000000ff0600720c */ /* 0x000fce0003f05070 */
[----:B------:R-:W-:Y:S01]  /*13e0*/  BAR.SYNC.DEFER_BLOCKING 0x0 ;  /* 0x0000000000007b1d */ /* 0x000fe20000010000 */
[----:B------:R-:W-:Y:S02]  /*13f0*/  LOP3.LUT R5, R5, 0x40, RZ, 0xc0, !PT ;  /* 0x0000004005057812 */ /* 0x000fe400078ec0ff */
[----:B------:R-:W-:Y:S02]  /*1400*/  SEL R9, RZ, 0x404, !P0 ;  /* 0x00000404ff097807 */ /* 0x000fe40004000000 */
[----:B------:R-:W-:Y:S01]  /*1410*/  SHF.R.S32.HI R11, RZ, 0x3, R0 ;  /* 0x00000003ff0b7819 */ /* 0x000fe20000011400 */
[----:B------:R-:W-:Y:S01]  /*1420*/  UMOV UR4, 0x400 ;  /* 0x0000040000047882 */ /* 0x000fe20000000000 */
[----:B------:R-:W-:Y:S01]  /*1430*/  LOP3.LUT R10, R9, 0x3c, R4, 0x78, !PT ;  /* 0x0000003c090a7812 */ /* 0x000fe200078e7804 */
[----:B------:R-:W1:Y:S01]  /*1440*/  LDC R17, c[0x0][0x248] ;  /* 0x00009200ff117b82 */ /* 0x000e620000000800 */
[----:B------:R-:W-:Y:S01]  /*1450*/  LOP3.LUT R4, R0, 0x20, RZ, 0xc0, !PT ;  /* 0x0000002000047812 */ /* 0x000fe200078ec0ff */
[----:B------:R-:W-:Y:S01]  /*1460*/  ULDC.64 UR10, c[0x0][0x228] ;  /* 0x00008a00000a7ab9 */ /* 0x000fe20000000a00 */
[----:B------:R-:W-:Y:S01]  /*1470*/  SHF.R.S32.HI R16, RZ, 0x4, R0 ;  /* 0x00000004ff107819 */ /* 0x000fe20000011400 */
[----:B------:R-:W-:Y:S01]  /*1480*/  ULDC.64 UR8, c[0x0][0x220] ;  /* 0x0000880000087ab9 */ /* 0x000fe20000000a00 */
[----:B------:R-:W-:Y:S01]  /*1490*/  SGXT R9, R11, 0x1 ;  /* 0x000000010b09781a */ /* 0x000fe20000000200 */
[----:B------:R-:W-:Y:S01]  /*14a0*/  IMAD R5, R4, 0x8, R5 ;  /* 0x0000000804057824 */ /* 0x000fe200078e0205 */
[----:B------:R-:W-:-:S02]  /*14b0*/  SGXT R11, R16, 0x1 ;  /* 0x00000001100b781a */ /* 0x000fc40000000200 */
[----:B------:R-:W-:Y:S01]  /*14c0*/  LOP3.LUT R16, R9, 0x240, RZ, 0xc0, !PT ;  /* 0x0000024009107812 */ /* 0x000fe200078ec0ff */
[----:B------:R-:W-:Y:S01]  /*14d0*/  IMAD.IADD R5, R5, 0x1, R10 ;  /* 0x0000000105057824 */ /* 0x000fe200078e020a */
[----:B------:R-:W-:Y:S02]  /*14e0*/  LOP3.LUT R11, R11, 0x404, RZ, 0xc0, !PT ;  /* 0x000004040b0b7812 */ /* 0x000fe400078ec0ff */
[----:B------:R-:W-:Y:S01]  /*14f0*/  LOP3.LUT R16, R16, 0x38, R7, 0xf8, !PT ;  /* 0x0000003810107812 */ /* 0x000fe200078ef807 */
[----:B0-----:R-:W-:Y:S01]  /*1500*/  ULEA UR4, UR5, UR4, 0x18 ;  /* 0x0000000405047291 */ /* 0x001fe2000f8ec03f */
[----:B------:R-:W-:Y:S01]  /*1510*/  LOP3.LUT R7, R5, 0x40, RZ, 0x3c, !PT ;  /* 0x0000004005077812 */ /* 0x000fe200078e3cff */
[----:B------:R-:W-:Y:S01]  /*1520*/  IMAD R11, R4, 0x4, R11 ;  /* 0x00000004040b7824 */ /* 0x000fe200078e020b */
[----:B------:R-:W-:Y:S01]  /*1530*/  ULDC UR5, c[0x0][0x244] ;  /* 0x0000910000057ab9 */ /* 0x000fe20000000800 */
[C---:B------:R-:W-:Y:S01]  /*1540*/  ISETP.GE.AND P0, PT, R2.reuse, UR10, PT ;  /* 0x0000000a02007c0c */ /* 0x040fe2000bf06270 */
[----:B------:R-:W-:Y:S01]  /*1550*/  IMAD R4, R2, UR5, RZ ;  /* 0x0000000502047c24 */ /* 0x000fe2000f8e02ff */
[----:B------:R-:W-:-:S02]  /*1560*/  LOP3.LUT R2, R8, R3, RZ, 0xfc, !PT ;  /* 0x0000000308027212 */ /* 0x000fc400078efcff */
[----:B------:R-:W-:Y:S01]  /*1570*/  LOP3.LUT R11, R11, R16, R6, 0xf6, !PT ;  /* 0x000000100b0b7212 */ /* 0x000fe200078ef606 */
[----:B------:R0:W-:Y:S01]  /*1580*/  STS [R5+UR4], R12 ;  /* 0x0000000c05007988 */ /* 0x0001e20008000804 */
[----:B------:R-:W-:Y:S02]  /*1590*/  ISETP.LT.AND P3, PT, R2, UR11, !P0 ;  /* 0x0000000b02007c0c */ /* 0x000fe4000c761270 */
[----:B------:R-:W-:Y:S01]  /*15a0*/  LOP3.LUT R10, R11, 0x4, RZ, 0x3c, !PT ;  /* 0x000000040b0a7812 */ /* 0x000fe200078e3cff */
[----:B------:R2:W-:Y:S01]  /*15b0*/  STS [R5+UR4+0x80], R13 ;  /* 0x0000800d05007988 */ /* 0x0005e20008000804 */
[----:B------:R-:W-:Y:S02]  /*15c0*/  LEA R16, P1, R4, UR8, 0x1 ;  /* 0x0000000804107c11 */ /* 0x000fe4000f8208ff */
[----:B------:R-:W-:Y:S01]  /*15d0*/  LEA.HI R0, R0, R8, RZ, 0x1b ;  /* 0x0000000800007211 */ /* 0x000fe200078fd8ff */
[----:B------:R-:W-:Y:S01]  /*15e0*/  STS [R7+UR4+0x200], R14 ;  /* 0x0002000e07007988 */ /* 0x000fe20008000804 */
[----:B------:R-:W-:-:S02]  /*15f0*/  LEA.HI.X.SX32 R18, R4, UR9, 0x1, P1 ;  /* 0x0000000904127c11 */ /* 0x000fc400088f0eff */
[C-C-:B0-----:R-:W-:Y:S01]  /*1600*/  LOP3.LUT R12, R8.reuse, 0x14, R3.reuse, 0xfe, !PT ;  /* 0x00000014080c7812 */ /* 0x141fe200078efe03 */
[----:B------:R1:W-:Y:S01]  /*1610*/  STS [R7+UR4+0x280], R15 ;  /* 0x0002800f07007988 */ /* 0x0003e20008000804 */
[--C-:B------:R-:W-:Y:S01]  /*1620*/  LOP3.LUT R20, R8, 0x10, R3.reuse, 0xfe, !PT ;  /* 0x0000001008147812 */ /* 0x100fe200078efe03 */
[----:B------:R-:W-:Y:S01]  /*1630*/  VIADD R0, R0, 0x1c ;  /* 0x0000001c00007836 */ /* 0x000fe20000000000 */
[C-C-:B--2---:R-:W-:Y:S01]  /*1640*/  LOP3.LUT R13, R8.reuse, 0x18, R3.reuse, 0xfe, !PT ;  /* 0x00000018080d7812 */ /* 0x144fe200078efe03 */
[----:B------:R-:W-:Y:S01]  /*1650*/  BAR.SYNC.DEFER_BLOCKING 0x0 ;  /* 0x0000000000007b1d */ /* 0x000fe20000010000 */
[--C-:B------:R-:W-:Y:S01]  /*1660*/  LOP3.LUT R6, R8, 0xc, R3.reuse, 0xfe, !PT ;  /* 0x0000000c08067812 */ /* 0x100fe200078efe03 */
[-C--:B-1----:R-:W-:Y:S01]  /*1670*/  IMAD R7, R2, R17.reuse, RZ ;  /* 0x0000001102077224 */ /* 0x082fe200078e02ff */
[--C-:B------:R-:W-:Y:S01]  /*1680*/  LOP3.LUT R2, R8, 0x4, R3.reuse, 0xfe, !PT ;  /* 0x0000000408027812 */ /* 0x100fe200078efe03 */
[----:B------:R-:W-:Y:S01]  /*1690*/  IMAD R15, R0, R17, RZ ;  /* 0x00000011000f7224 */ /* 0x000fe200078e02ff */
[----:B------:R-:W-:-:S02]  /*16a0*/  LOP3.LUT R8, R8, 0x8, R3, 0xfe, !PT ;  /* 0x0000000808087812 */ /* 0x000fc400078efe03 */
[C---:B------:R-:W-:Y:S01]  /*16b0*/  ISETP.LT.AND P1, PT, R2.reuse, UR11, !P0 ;  /* 0x0000000b02007c0c */ /* 0x040fe2000c721270 */
[-C--:B------:R-:W-:Y:S01]  /*16c0*/  IMAD R9, R2, R17.reuse, RZ ;  /* 0x0000001102097224 */ /* 0x080fe200078e02ff */
[-C--:B------:R-:W-:Y:S02]  /*16d0*/  LEA R4, P2, R7, R16.reuse, 0x1 ;  /* 0x0000001007047211 */ /* 0x080fe400078408ff */
[C---:B------:R-:W-:Y:S02]  /*16e0*/  ISETP.LT.AND P5, PT, R8.reuse, UR11, !P0 ;  /* 0x0000000b08007c0c */ /* 0x040fe4000c7a1270 */
[----:B------:R-:W-:Y:S02]  /*16f0*/  LEA R2, P4, R9, R16, 0x1 ;  /* 0x0000001009027211 */ /* 0x000fe400078808ff */
[-C--:B------:R-:W-:Y:S02]  /*1700*/  LEA.HI.X.SX32 R5, R7, R18.reuse, 0x1, P2 ;  /* 0x0000001207057211 */ /* 0x080fe400010f0eff */
[----:B------:R-:W-:Y:S01]  /*1710*/  LEA.HI.X.SX32 R3, R9, R18, 0x1, P4 ;  /* 0x0000001209037211 */ /* 0x000fe200020f0eff */
[----:B------:R-:W-:Y:S01]  /*1720*/  IMAD R9, R8, R17, RZ ;  /* 0x0000001108097224 */ /* 0x000fe200078e02ff */
[----:B------:R-:W-:Y:S01]  /*1730*/  ISETP.LT.AND P2, PT, R12, UR11, !P0 ;  /* 0x0000000b0c007c0c */ /* 0x000fe2000c741270 */
[----:B------:R-:W0:Y:S01]  /*1740*/  LDS R19, [R11+UR4] ;  /* 0x000000040b137984 */ /* 0x000e220008000800 */
[----:B------:R-:W-:-:S03]  /*1750*/  ISETP.LT.AND P4, PT, R6, UR11, !P0 ;  /* 0x0000000b06007c0c */ /* 0x000fc6000c781270 */
[----:B------:R-:W1:Y:S04]  /*1760*/  LDS R23, [R10+UR4] ;  /* 0x000000040a177984 */ /* 0x000e680008000800 */
[----:B------:R2:W3:Y:S04]  /*1770*/  LDS R21, [R11+UR4+0x100] ;  /* 0x000100040b157984 */ /* 0x0004e80008000800 */
[----:B------:R4:W5:Y:S01]  /*1780*/  LDS R25, [R10+UR4+0x100] ;  /* 0x000100040a197984 */ /* 0x0009620008000800 */
[----:B--2---:R-:W-:-:S04]  /*1790*/  IMAD R11, R17, 0x10, R7 ;  /* 0x00000010110b7824 */ /* 0x004fc800078e0207 */
[C---:B------:R-:W-:Y:S02]  /*17a0*/  IMAD R12, R17.reuse, 0x4, R11 ;  /* 0x00000004110c7824 */ /* 0x040fe400078e020b */
[----:B----4-:R-:W-:Y:S02]  /*17b0*/  IMAD R10, R6, R17, RZ ;  /* 0x00000011060a7224 */ /* 0x010fe400078e02ff */
[----:B------:R-:W-:Y:S01]  /*17c0*/  IMAD R14, R17, 0x4, R12 ;  /* 0x00000004110e7824 */ /* 0x000fe200078e020c */
[----:B0-----:R0:W-:Y:S01]  /*17d0*/  @P3 STG.E.U16 desc[UR6][R4.64], R19 ;  /* 0x0000001304003986 */ /* 0x0011e2000c101506 */
[----:B------:R-:W-:-:S03]  /*17e0*/  LEA R6, P3, R9, R16, 0x1 ;  /* 0x0000001009067211 */ /* 0x000fc600078608ff */
[----:B-1----:R1:W-:Y:S01]  /*17f0*/  @P1 STG.E.U16 desc[UR6][R2.64], R23 ;  /* 0x0000001702001986 */ /* 0x0023e2000c101506 */
[----:B------:R-:W-:Y:S02]  /*1800*/  LEA R8, P1, R11, R16, 0x1 ;  /* 0x000000100b087211 */ /* 0x000fe400078208ff */
[-C--:B------:R-:W-:Y:S02]  /*1810*/  LEA.HI.X.SX32 R7, R9, R18.reuse, 0x1, P3 ;  /* 0x0000001209077211 */ /* 0x080fe400018f0eff */
[----:B------:R-:W-:Y:S02]  /*1820*/  LEA.HI.X.SX32 R9, R11, R18, 0x1, P1 ;  /* 0x000000120b097211 */ /* 0x000fe400008f0eff */
[----:B------:R-:W-:Y:S01]  /*1830*/  ISETP.LT.AND P3, PT, R20, UR11, !P0 ;  /* 0x0000000b14007c0c */ /* 0x000fe2000c761270 */
[----:B---3--:R-:W-:Y:S01]  /*1840*/  @P5 STG.E.U16 desc[UR6][R6.64], R21 ;  /* 0x0000001506005986 */ /* 0x008fe2000c101506 */
[----:B0-----:R-:W-:Y:S02]  /*1850*/  LEA R4, P6, R10, R16, 0x1 ;  /* 0x000000100a047211 */ /* 0x001fe400078c08ff */
[----:B------:R-:W-:-:S02]  /*1860*/  PRMT R19, R19, 0x7632, R19 ;  /* 0x0000763213137816 */ /* 0x000fc40000000013 */
[----:B-1----:R-:W-:Y:S02]  /*1870*/  LEA R2, P1, R14, R16, 0x1 ;  /* 0x000000100e027211 */ /* 0x002fe400078208ff */
[-C--:B------:R-:W-:Y:S02]  /*1880*/  LEA.HI.X.SX32 R5, R10, R18.reuse, 0x1, P6 ;  /* 0x000000120a057211 */ /* 0x080fe400030f0eff */
[----:B------:R-:W-:Y:S02]  /*1890*/  LEA.HI.X.SX32 R3, R14, R18, 0x1, P1 ;  /* 0x000000120e037211 */ /* 0x000fe400008f0eff */
[----:B------:R-:W-:Y:S01]  /*18a0*/  ISETP.LT.AND P1, PT, R13, UR11, !P0 ;  /* 0x0000000b0d007c0c */ /* 0x000fe2000c721270 */
[----:B-----5:R0:W-:Y:S01]  /*18b0*/  @P4 STG.E.U16 desc[UR6][R4.64], R25 ;  /* 0x0000001904004986 */ /* 0x0201e2000c101506 */
[----:B------:R-:W-:Y:S02]  /*18c0*/  ISETP.LT.AND P0, PT, R0, UR11, !P0 ;  /* 0x0000000b00007c0c */ /* 0x000fe4000c701270 */
[----:B------:R-:W-:Y:S01]  /*18d0*/  LEA R10, P6, R12, R16, 0x1 ;  /* 0x000000100c0a7211 */ /* 0x000fe200078c08ff */
[----:B------:R1:W-:Y:S01]  /*18e0*/  @P3 STG.E.U16 desc[UR6][R8.64], R19 ;  /* 0x0000001308003986 */ /* 0x0003e2000c101506 */
[----:B------:R-:W-:-:S02]  /*18f0*/  PRMT R0, R21, 0x7632, R0 ;  /* 0x0000763215007816 */ /* 0x000fc40000000000 */
[----:B------:R-:W-:Y:S02]  /*1900*/  LEA.HI.X.SX32 R11, R12, R18, 0x1, P6 ;  /* 0x000000120c0b7211 */ /* 0x000fe400030f0eff */
[----:B------:R-:W-:Y:S02]  /*1910*/  LEA R12, P6, R15, R16, 0x1 ;  /* 0x000000100f0c7211 */ /* 0x000fe400078c08ff */
[----:B0-----:R-:W-:Y:S02]  /*1920*/  PRMT R5, R23, 0x7632, R5 ;  /* 0x0000763217057816 */ /* 0x001fe40000000005 */
[----:B------:R-:W-:-:S03]  /*1930*/  LEA.HI.X.SX32 R13, R15, R18, 0x1, P6 ;  /* 0x000000120f0d7211 */ /* 0x000fc600030f0eff */
[----:B------:R1:W-:Y:S04]  /*1940*/  @P2 STG.E.U16 desc[UR6][R10.64], R5 ;  /* 0x000000050a002986 */ /* 0x0003e8000c101506 */
[----:B------:R1:W-:Y:S01]  /*1950*/  @P1 STG.E.U16 desc[UR6][R2.64], R0 ;  /* 0x0000000002001986 */ /* 0x0003e2000c101506 */
[----:B------:R-:W-:Y:S05]  /*1960*/  @!P0 EXIT ;  /* 0x000000000000894d */ /* 0x000fea0003800000 */
[----:B------:R-:W-:-:S05]  /*1970*/  PRMT R6, R25, 0x7632, R6 ;  /* 0x0000763219067816 */ /* 0x000fca0000000006 */
[----:B------:R-:W-:Y:S01]  /*1980*/  STG.E.U16 desc[UR6][R12.64], R6 ;  /* 0x000000060c007986 */ /* 0x000fe2000c101506 */
[----:B------:R-:W-:Y:S05]  /*1990*/  EXIT ;  /* 0x000000000000794d */ /* 0x000fea0003800000 */
.L_x_2:
[----:B------:R-:W-:-:S00]  /*19a0*/  BRA `(.L_x_2) ;  /* 0xfffffffc00fc7947 */ /* 0x000fc0000383ffff */
[----:B------:R-:W-:-:S00]  /*19b0*/  NOP ;  /* 0x0000000000007918 */ /* 0x000fc00000000000 */
        /* <DEDUP_REMOVED lines=12> */
.L_x_3:


//--------------------- .nv.shared.matmul_kernel  --------------------------
	.section	.nv.shared.matmul_kernel,"aw",@nobits
	.sectionflags	@""
	.align	16
	.zero		1024


//--------------------- .nv.shared.reserved.0     --------------------------
	.section	.nv.shared.reserved.0,"aw",@nobits
	.weak		__nv_reservedSMEM_offset_0_alias
	.size		__nv_reservedSMEM_offset_0_alias, 0, 0
	.other		__nv_reservedSMEM_offset_0_alias,@"STO_CUDA_RESERVED_SHARED STV_DEFAULT"
__nv_reservedSMEM_offset_0_alias:
	.zero		0


//--------------------- .nv.constant0.matmul_kernel --------------------------
	.section	.nv.constant0.matmul_kernel,"a",@progbits
	.sectionflags	@""
	.align	4
.nv.constant0.matmul_kernel:
	.zero		608


//--------------------- SYMBOLS --------------------------

	.type		.nv.reservedSmem.offset0,@object
	.size		.nv.reservedSmem.offset0,0x4
